//
// Generated by NVIDIA NVVM Compiler
//
// Compiler Build ID: CL-36424714
// Cuda compilation tools, release 13.0, V13.0.88
// Based on NVVM 20.0.0
//

.version 9.0
.target sm_100
.address_size 64

	// .globl	_Z3addPiS_S_

.visible .entry _Z3addPiS_S_(
	.param .u64 .ptr .align 1 _Z3addPiS_S__param_0,
	.param .u64 .ptr .align 1 _Z3addPiS_S__param_1,
	.param .u64 .ptr .align 1 _Z3addPiS_S__param_2
)
{
	.reg .pred 	%p<2>;
	.reg .b32 	%r<53>;
	.reg .b64 	%rd<19>;

	ld.param.u64 	%rd10, [_Z3addPiS_S__param_0];
	ld.param.u64 	%rd11, [_Z3addPiS_S__param_1];
	ld.param.u64 	%rd12, [_Z3addPiS_S__param_2];
	cvta.to.global.u64 	%rd13, %rd12;
	cvta.to.global.u64 	%rd14, %rd11;
	cvta.to.global.u64 	%rd15, %rd10;
	add.s64 	%rd18, %rd15, 32;
	add.s64 	%rd17, %rd14, 32;
	add.s64 	%rd16, %rd13, 32;
	mov.b32 	%r52, 0;
$L__BB0_1:
	ld.global.u32 	%r4, [%rd18+-32];
	ld.global.u32 	%r5, [%rd17+-32];
	add.s32 	%r6, %r5, %r4;
	st.global.u32 	[%rd16+-32], %r6;
	ld.global.u32 	%r7, [%rd18+-28];
	ld.global.u32 	%r8, [%rd17+-28];
	add.s32 	%r9, %r8, %r7;
	st.global.u32 	[%rd16+-28], %r9;
	ld.global.u32 	%r10, [%rd18+-24];
	ld.global.u32 	%r11, [%rd17+-24];
	add.s32 	%r12, %r11, %r10;
	st.global.u32 	[%rd16+-24], %r12;
	ld.global.u32 	%r13, [%rd18+-20];
	ld.global.u32 	%r14, [%rd17+-20];
	add.s32 	%r15, %r14, %r13;
	st.global.u32 	[%rd16+-20], %r15;
	ld.global.u32 	%r16, [%rd18+-16];
	ld.global.u32 	%r17, [%rd17+-16];
	add.s32 	%r18, %r17, %r16;
	st.global.u32 	[%rd16+-16], %r18;
	ld.global.u32 	%r19, [%rd18+-12];
	ld.global.u32 	%r20, [%rd17+-12];
	add.s32 	%r21, %r20, %r19;
	st.global.u32 	[%rd16+-12], %r21;
	ld.global.u32 	%r22, [%rd18+-8];
	ld.global.u32 	%r23, [%rd17+-8];
	add.s32 	%r24, %r23, %r22;
	st.global.u32 	[%rd16+-8], %r24;
	ld.global.u32 	%r25, [%rd18+-4];
	ld.global.u32 	%r26, [%rd17+-4];
	add.s32 	%r27, %r26, %r25;
	st.global.u32 	[%rd16+-4], %r27;
	ld.global.u32 	%r28, [%rd18];
	ld.global.u32 	%r29, [%rd17];
	add.s32 	%r30, %r29, %r28;
	st.global.u32 	[%rd16], %r30;
	ld.global.u32 	%r31, [%rd18+4];
	ld.global.u32 	%r32, [%rd17+4];
	add.s32 	%r33, %r32, %r31;
	st.global.u32 	[%rd16+4], %r33;
	ld.global.u32 	%r34, [%rd18+8];
	ld.global.u32 	%r35, [%rd17+8];
	add.s32 	%r36, %r35, %r34;
	st.global.u32 	[%rd16+8], %r36;
	ld.global.u32 	%r37, [%rd18+12];
	ld.global.u32 	%r38, [%rd17+12];
	add.s32 	%r39, %r38, %r37;
	st.global.u32 	[%rd16+12], %r39;
	ld.global.u32 	%r40, [%rd18+16];
	ld.global.u32 	%r41, [%rd17+16];
	add.s32 	%r42, %r41, %r40;
	st.global.u32 	[%rd16+16], %r42;
	ld.global.u32 	%r43, [%rd18+20];
	ld.global.u32 	%r44, [%rd17+20];
	add.s32 	%r45, %r44, %r43;
	st.global.u32 	[%rd16+20], %r45;
	ld.global.u32 	%r46, [%rd18+24];
	ld.global.u32 	%r47, [%rd17+24];
	add.s32 	%r48, %r47, %r46;
	st.global.u32 	[%rd16+24], %r48;
	ld.global.u32 	%r49, [%rd18+28];
	ld.global.u32 	%r50, [%rd17+28];
	add.s32 	%r51, %r50, %r49;
	st.global.u32 	[%rd16+28], %r51;
	add.s32 	%r52, %r52, 16;
	add.s64 	%rd18, %rd18, 64;
	add.s64 	%rd17, %rd17, 64;
	add.s64 	%rd16, %rd16, 64;
	setp.ne.s32 	%p1, %r52, 100000;
	@%p1 bra 	$L__BB0_1;
	ret;

}


// ===== COMPILED SASS (sm_100) =====

	.target	sm_100

	.elftype	@"ET_EXEC"


//--------------------- .note.nv.tkinfo           --------------------------
	.section	.note.nv.tkinfo,"",@"SHT_NOTE"
	.sectionflags	@"SHF_NOTE_NV_TKINFO"
	.tkinfo
        /*0018*/ 	.word	0x00000002
        /*0030*/ 	.string	""
        /*0030*/ 	.string	"ptxas"
        /*0030*/ 	.string	"Cuda compilation tools, release 13.0, V13.0.88"
        /*0030*/ 	.string	"Build cuda_13.0.r13.0/compiler.36424714_0"
        /*0030*/ 	.string	"-arch sm_100 -m 64 "



//--------------------- .note.nv.cuinfo           --------------------------
	.section	.note.nv.cuinfo,"",@"SHT_NOTE"
	.sectionflags	@"SHF_NOTE_NV_CUINFO"
        /*0018*/ 	.short	0x0002
        /*001a*/ 	.short	0x0064
        /*001c*/ 	.short	0x0082
	.zero		2


//--------------------- .nv.info                  --------------------------
	.section	.nv.info,"",@"SHT_CUDA_INFO"
	.align	4


	//----- nvinfo : EIATTR_REGCOUNT
	.align		4
        /*0000*/ 	.byte	0x04, 0x2f
        /*0002*/ 	.short	(.L_1 - .L_0)
	.align		4
.L_0:
        /*0004*/ 	.word	index@(_Z3addPiS_S_)
        /*0008*/ 	.word	0x00000012


	//----- nvinfo : EIATTR_FRAME_SIZE
	.align		4
.L_1:
        /*000c*/ 	.byte	0x04, 0x11
        /*000e*/ 	.short	(.L_3 - .L_2)
	.align		4
.L_2:
        /*0010*/ 	.word	index@(_Z3addPiS_S_)
        /*0014*/ 	.word	0x00000000


	//----- nvinfo : EIATTR_MIN_STACK_SIZE
	.align		4
.L_3:
        /*0018*/ 	.byte	0x04, 0x12
        /*001a*/ 	.short	(.L_5 - .L_4)
	.align		4
.L_4:
        /*001c*/ 	.word	index@(_Z3addPiS_S_)
        /*0020*/ 	.word	0x00000000
.L_5:


//--------------------- .nv.compat                --------------------------
	.section	.nv.compat,"",@"SHT_CUDA_COMPAT_INFO"
	.align	4
        /*0000*/ 	.byte	0x02, 0x09, 0x00, 0x00, 0x02, 0x02, 0x01, 0x00, 0x02, 0x05, 0x05, 0x00, 0x03, 0x07, 0x01, 0x01
        /*0010*/ 	.byte	0x02, 0x03, 0x00, 0x00, 0x02, 0x06, 0x01, 0x00, 0x04, 0x0b, 0x08, 0x00, 0x09, 0x00, 0x00, 0x00
        /*0020*/ 	.byte	0x00, 0x00, 0x00, 0x00


//--------------------- .nv.info._Z3addPiS_S_     --------------------------
	.section	.nv.info._Z3addPiS_S_,"",@"SHT_CUDA_INFO"
	.sectionflags	@""
	.align	4


	//----- nvinfo : EIATTR_CUDA_API_VERSION
	.align		4
        /*0000*/ 	.byte	0x04, 0x37
        /*0002*/ 	.short	(.L_7 - .L_6)
.L_6:
        /*0004*/ 	.word	0x00000082


	//----- nvinfo : EIATTR_KPARAM_INFO
	.align		4
.L_7:
        /*0008*/ 	.byte	0x04, 0x17
        /*000a*/ 	.short	(.L_9 - .L_8)
.L_8:
        /*000c*/ 	.word	0x00000000
        /*0010*/ 	.short	0x0002
        /*0012*/ 	.short	0x0010
        /*0014*/ 	.byte	0x00, 0xf5, 0x21, 0x00


	//----- nvinfo : EIATTR_KPARAM_INFO
	.align		4
.L_9:
        /*0018*/ 	.byte	0x04, 0x17
        /*001a*/ 	.short	(.L_11 - .L_10)
.L_10:
        /*001c*/ 	.word	0x00000000
        /*0020*/ 	.short	0x0001
        /*0022*/ 	.short	0x0008
        /*0024*/ 	.byte	0x00, 0xf5, 0x21, 0x00


	//----- nvinfo : EIATTR_KPARAM_INFO
	.align		4
.L_11:
        /*0028*/ 	.byte	0x04, 0x17
        /*002a*/ 	.short	(.L_13 - .L_12)
.L_12:
        /*002c*/ 	.word	0x00000000
        /*0030*/ 	.short	0x0000
        /*0032*/ 	.short	0x0000
        /*0034*/ 	.byte	0x00, 0xf5, 0x21, 0x00


	//----- nvinfo : EIATTR_SPARSE_MMA_MASK
	.align		4
.L_13:
        /*0038*/ 	.byte	0x03, 0x50
        /*003a*/ 	.short	0x0000


	//----- nvinfo : EIATTR_MAXREG_COUNT
	.align		4
        /*003c*/ 	.byte	0x03, 0x1b
        /*003e*/ 	.short	0x00ff


	//----- nvinfo : EIATTR_MERCURY_ISA_VERSION
	.align		4
        /*0040*/ 	.byte	0x03, 0x5f
        /*0042*/ 	.short	0x0101


	//----- nvinfo : EIATTR_VRC_CTA_INIT_COUNT
	.align		4
        /*0044*/ 	.byte	0x02, 0x4a
	.zero		1
	.zero		1


	//----- nvinfo : EIATTR_EXIT_INSTR_OFFSETS
	.align		4
        /*0048*/ 	.byte	0x04, 0x1c
        /*004a*/ 	.short	(.L_15 - .L_14)


	//   ....[0]....
.L_14:
        /*004c*/ 	.word	0x000005f0


	//----- nvinfo : EIATTR_CBANK_PARAM_SIZE
	.align		4
.L_15:
        /*0050*/ 	.byte	0x03, 0x19
        /*0052*/ 	.short	0x0018


	//----- nvinfo : EIATTR_PARAM_CBANK
	.align		4
        /*0054*/ 	.byte	0x04, 0x0a
        /*0056*/ 	.short	(.L_17 - .L_16)
	.align		4
.L_16:
        /*0058*/ 	.word	index@(.nv.constant0._Z3addPiS_S_)
        /*005c*/ 	.short	0x0380
        /*005e*/ 	.short	0x0018


	//----- nvinfo : EIATTR_SW_WAR
	.align		4
.L_17:
        /*0060*/ 	.byte	0x04, 0x36
        /*0062*/ 	.short	(.L_19 - .L_18)
.L_18:
        /*0064*/ 	.word	0x00000008
.L_19:


//--------------------- .nv.callgraph             --------------------------
	.section	.nv.callgraph,"",@"SHT_CUDA_CALLGRAPH"
	.align	4
	.sectionentsize	8
	.align		4
        /*0000*/ 	.word	0x00000000
	.align		4
        /*0004*/ 	.word	0xffffffff
	.align		4
        /*0008*/ 	.word	0x00000000
	.align		4
        /*000c*/ 	.word	0xfffffffe
	.align		4
        /*0010*/ 	.word	0x00000000
	.align		4
        /*0014*/ 	.word	0xfffffffd
	.align		4
        /*0018*/ 	.word	0x00000000
	.align		4
        /*001c*/ 	.word	0xfffffffc


//--------------------- .text._Z3addPiS_S_        --------------------------
	.section	.text._Z3addPiS_S_,"ax",@progbits
	.align	128
        .global         _Z3addPiS_S_
        .type           _Z3addPiS_S_,@function
        .size           _Z3addPiS_S_,(.L_x_2 - _Z3addPiS_S_)
        .other          _Z3addPiS_S_,@"STO_CUDA_ENTRY STV_DEFAULT"
_Z3addPiS_S_:
.text._Z3addPiS_S_:
[----:B------:R-:W-:Y:S01]  /*0000*/  LDC R1, c[0x0][0x37c] ;  /* 0x0000df00ff017b82 */ /* 0x000fe20000000800 */
[----:B------:R-:W0:Y:S01]  /*0010*/  LDCU.128 UR4, c[0x0][0x380] ;  /* 0x00007000ff0477ac */ /* 0x000e220008000c00 */
[----:B------:R-:W1:Y:S01]  /*0020*/  LDCU.64 UR10, c[0x0][0x390] ;  /* 0x00007200ff0a77ac */ /* 0x000e620008000a00 */
[----:B------:R-:W2:Y:S01]  /*0030*/  LDCU.64 UR12, c[0x0][0x358] ;  /* 0x00006b00ff0c77ac */ /* 0x000ea20008000a00 */
[----:B0-----:R-:W-:Y:S02]  /*0040*/  UIADD3 UR8, UP0, UPT, UR4, 0x20, URZ ;  /* 0x0000002004087890 */ /* 0x001fe4000ff1e0ff */
[----:B------:R-:W-:Y:S02]  /*0050*/  UIADD3 UR6, UP1, UPT, UR6, 0x20, URZ ;  /* 0x0000002006067890 */ /* 0x000fe4000ff3e0ff */
[----:B-1----:R-:W-:Y:S02]  /*0060*/  UIADD3 UR4, UP2, UPT, UR10, 0x20, URZ ;  /* 0x000000200a047890 */ /* 0x002fe4000ff5e0ff */
[----:B------:R-:W-:Y:S01]  /*0070*/  UIADD3.X UR9, UPT, UPT, URZ, UR5, URZ, UP0, !UPT ;  /* 0x00000005ff097290 */ /* 0x000fe200087fe4ff */
[----:B------:R-:W-:Y:S01]  /*0080*/  IMAD.U32 R9, RZ, RZ, UR8 ;  /* 0x00000008ff097e24 */ /* 0x000fe2000f8e00ff */
[----:B------:R-:W-:Y:S01]  /*0090*/  UIADD3.X UR7, UPT, UPT, URZ, UR7, URZ, UP1, !UPT ;  /* 0x00000007ff077290 */ /* 0x000fe20008ffe4ff */
[----:B------:R-:W-:Y:S01]  /*00a0*/  IMAD.U32 R0, RZ, RZ, UR6 ;  /* 0x00000006ff007e24 */ /* 0x000fe2000f8e00ff */
[----:B------:R-:W-:Y:S01]  /*00b0*/  UIADD3.X UR5, UPT, UPT, URZ, UR11, URZ, UP2, !UPT ;  /* 0x0000000bff057290 */ /* 0x000fe200097fe4ff */
[----:B------:R-:W-:Y:S01]  /*00c0*/  MOV R8, UR4 ;  /* 0x0000000400087c02 */ /* 0x000fe20008000f00 */
[----:B------:R-:W-:Y:S01]  /*00d0*/  IMAD.U32 R10, RZ, RZ, UR9 ;  /* 0x00000009ff0a7e24 */ /* 0x000fe2000f8e00ff */
[----:B------:R-:W-:Y:S01]  /*00e0*/  UMOV UR4, URZ ;  /* 0x000000ff00047c82 */ /* 0x000fe20008000000 */
[----:B------:R-:W-:-:S02]  /*00f0*/  MOV R3, UR7 ;  /* 0x0000000700037c02 */ /* 0x000fc40008000f00 */
[----:B--2---:R-:W-:-:S07]  /*0100*/  IMAD.U32 R11, RZ, RZ, UR5 ;  /* 0x00000005ff0b7e24 */ /* 0x004fce000f8e00ff */
.L_x_0:
[----:B------:R-:W-:Y:S01]  /*0110*/  MOV R4, R9 ;  /* 0x0000000900047202 */ /* 0x000fe20000000f00 */
[----:B------:R-:W-:Y:S01]  /*0120*/  IMAD.MOV.U32 R5, RZ, RZ, R10 ;  /* 0x000000ffff057224 */ /* 0x000fe200078e000a */
[----:B------:R-:W-:-:S04]  /*0130*/  MOV R2, R0 ;  /* 0x0000000000027202 */ /* 0x000fc80000000f00 */
[----:B--2---:R-:W2:Y:S04]  /*0140*/  LDG.E R0, desc[UR12][R4.64+-0x20] ;  /* 0xffffe00c04007981 */ /* 0x004ea8000c1e1900 */
[----:B------:R-:W2:Y:S01]  /*0150*/  LDG.E R7, desc[UR12][R2.64+-0x20] ;  /* 0xffffe00c02077981 */ /* 0x000ea2000c1e1900 */
[----:B------:R-:W-:Y:S01]  /*0160*/  MOV R6, R8 ;  /* 0x0000000800067202 */ /* 0x000fe20000000f00 */
[----:B--2---:R-:W-:Y:S02]  /*0170*/  IMAD.IADD R9, R0, 0x1, R7 ;  /* 0x0000000100097824 */ /* 0x004fe400078e0207 */
[----:B------:R-:W-:-:S05]  /*0180*/  IMAD.MOV.U32 R7, RZ, RZ, R11 ;  /* 0x000000ffff077224 */ /* 0x000fca00078e000b */
[----:B------:R0:W-:Y:S04]  /*0190*/  STG.E desc[UR12][R6.64+-0x20], R9 ;  /* 0xffffe00906007986 */ /* 0x0001e8000c10190c */
[----:B------:R-:W2:Y:S04]  /*01a0*/  LDG.E R0, desc[UR12][R4.64+-0x1c] ;  /* 0xffffe40c04007981 */ /* 0x000ea8000c1e1900 */
[----:B------:R-:W2:Y:S02]  /*01b0*/  LDG.E R11, desc[UR12][R2.64+-0x1c] ;  /* 0xffffe40c020b7981 */ /* 0x000ea4000c1e1900 */
[----:B--2---:R-:W-:-:S05]  /*01c0*/  IADD3 R11, PT, PT, R0, R11, RZ ;  /* 0x0000000b000b7210 */ /* 0x004fca0007ffe0ff */
[----:B------:R1:W-:Y:S04]  /*01d0*/  STG.E desc[UR12][R6.64+-0x1c], R11 ;  /* 0xffffe40b06007986 */ /* 0x0003e8000c10190c */
[----:B------:R-:W2:Y:S04]  /*01e0*/  LDG.E R0, desc[UR12][R4.64+-0x18] ;  /* 0xffffe80c04007981 */ /* 0x000ea8000c1e1900 */
[----:B------:R-:W2:Y:S02]  /*01f0*/  LDG.E R13, desc[UR12][R2.64+-0x18] ;  /* 0xffffe80c020d7981 */ /* 0x000ea4000c1e1900 */
[----:B--2---:R-:W-:-:S05]  /*0200*/  IMAD.IADD R13, R0, 0x1, R13 ;  /* 0x00000001000d7824 */ /* 0x004fca00078e020d */
[----:B------:R2:W-:Y:S04]  /*0210*/  STG.E desc[UR12][R6.64+-0x18], R13 ;  /* 0xffffe80d06007986 */ /* 0x0005e8000c10190c */
[----:B------:R-:W3:Y:S04]  /*0220*/  LDG.E R0, desc[UR12][R4.64+-0x14] ;  /* 0xffffec0c04007981 */ /* 0x000ee8000c1e1900 */
[----:B------:R-:W3:Y:S02]  /*0230*/  LDG.E R15, desc[UR12][R2.64+-0x14] ;  /* 0xffffec0c020f7981 */ /* 0x000ee4000c1e1900 */
[----:B---3--:R-:W-:-:S05]  /*0240*/  IADD3 R15, PT, PT, R0, R15, RZ ;  /* 0x0000000f000f7210 */ /* 0x008fca0007ffe0ff */
[----:B------:R3:W-:Y:S04]  /*0250*/  STG.E desc[UR12][R6.64+-0x14], R15 ;  /* 0xffffec0f06007986 */ /* 0x0007e8000c10190c */
[----:B------:R-:W4:Y:S04]  /*0260*/  LDG.E R0, desc[UR12][R4.64+-0x10] ;  /* 0xfffff00c04007981 */ /* 0x000f28000c1e1900 */
[----:B0-----:R-:W4:Y:S02]  /*0270*/  LDG.E R9, desc[UR12][R2.64+-0x10] ;  /* 0xfffff00c02097981 */ /* 0x001f24000c1e1900 */
[----:B----4-:R-:W-:-:S05]  /*0280*/  IMAD.IADD R9, R0, 0x1, R9 ;  /* 0x0000000100097824 */ /* 0x010fca00078e0209 */
[----:B------:R0:W-:Y:S04]  /*0290*/  STG.E desc[UR12][R6.64+-0x10], R9 ;  /* 0xfffff00906007986 */ /* 0x0001e8000c10190c */
[----:B------:R-:W4:Y:S04]  /*02a0*/  LDG.E R0, desc[UR12][R4.64+-0xc] ;  /* 0xfffff40c04007981 */ /* 0x000f28000c1e1900 */
[----:B-1----:R-:W4:Y:S02]  /*02b0*/  LDG.E R11, desc[UR12][R2.64+-0xc] ;  /* 0xfffff40c020b7981 */ /* 0x002f24000c1e1900 */
[----:B----4-:R-:W-:-:S05]  /*02c0*/  IADD3 R11, PT, PT, R0, R11, RZ ;  /* 0x0000000b000b7210 */ /* 0x010fca0007ffe0ff */
[----:B------:R1:W-:Y:S04]  /*02d0*/  STG.E desc[UR12][R6.64+-0xc], R11 ;  /* 0xfffff40b06007986 */ /* 0x0003e8000c10190c */
[----:B------:R-:W4:Y:S04]  /*02e0*/  LDG.E R0, desc[UR12][R4.64+-0x8] ;  /* 0xfffff80c04007981 */ /* 0x000f28000c1e1900 */
[----:B--2---:R-:W4:Y:S02]  /*02f0*/  LDG.E R13, desc[UR12][R2.64+-0x8] ;  /* 0xfffff80c020d7981 */ /* 0x004f24000c1e1900 */
[----:B----4-:R-:W-:-:S05]  /*0300*/  IMAD.IADD R13, R0, 0x1, R13 ;  /* 0x00000001000d7824 */ /* 0x010fca00078e020d */
[----:B------:R2:W-:Y:S04]  /*0310*/  STG.E desc[UR12][R6.64+-0x8], R13 ;  /* 0xfffff80d06007986 */ /* 0x0005e8000c10190c */
[----:B------:R-:W4:Y:S04]  /*0320*/  LDG.E R0, desc[UR12][R4.64+-0x4] ;  /* 0xfffffc0c04007981 */ /* 0x000f28000c1e1900 */
[----:B---3--:R-:W4:Y:S02]  /*0330*/  LDG.E R15, desc[UR12][R2.64+-0x4] ;  /* 0xfffffc0c020f7981 */ /* 0x008f24000c1e1900 */
[----:B----4-:R-:W-:-:S05]  /*0340*/  IADD3 R15, PT, PT, R0, R15, RZ ;  /* 0x0000000f000f7210 */ /* 0x010fca0007ffe0ff */
        /* <DEDUP_REMOVED lines=30> */
[----:B---3--:R-:W4:Y:S01]  /*0530*/  LDG.E R15, desc[UR12][R2.64+0x1c] ;  /* 0x00001c0c020f7981 */ /* 0x008f22000c1e1900 */
[----:B------:R-:W-:Y:S01]  /*0540*/  UIADD3 UR4, UPT, UPT, UR4, 0x10, URZ ;  /* 0x0000001004047890 */ /* 0x000fe2000fffe0ff */
[----:B0-----:R-:W-:-:S02]  /*0550*/  IADD3 R9, P0, PT, R4, 0x40, RZ ;  /* 0x0000004004097810 */ /* 0x001fc40007f1e0ff */
[----:B------:R-:W-:Y:S01]  /*0560*/  IADD3 R8, P2, PT, R6, 0x40, RZ ;  /* 0x0000004006087810 */ /* 0x000fe20007f5e0ff */
[----:B------:R-:W-:Y:S02]  /*0570*/  UISETP.NE.AND UP0, UPT, UR4, 0x186a0, UPT ;  /* 0x000186a00400788c */ /* 0x000fe4000bf05270 */
[----:B------:R-:W-:Y:S02]  /*0580*/  IMAD.X R10, RZ, RZ, R5, P0 ;  /* 0x000000ffff0a7224 */ /* 0x000fe400000e0605 */
[----:B-1----:R-:W-:Y:S01]  /*0590*/  IMAD.X R11, RZ, RZ, R7, P2 ;  /* 0x000000ffff0b7224 */ /* 0x002fe200010e0607 */
[----:B----4-:R-:W-:Y:S02]  /*05a0*/  IADD3 R15, PT, PT, R0, R15, RZ ;  /* 0x0000000f000f7210 */ /* 0x010fe40007ffe0ff */
[----:B------:R-:W-:-:S03]  /*05b0*/  IADD3 R0, P1, PT, R2, 0x40, RZ ;  /* 0x0000004002007810 */ /* 0x000fc60007f3e0ff */
[----:B------:R2:W-:Y:S01]  /*05c0*/  STG.E desc[UR12][R6.64+0x1c], R15 ;  /* 0x00001c0f06007986 */ /* 0x0005e2000c10190c */
[----:B------:R-:W-:Y:S01]  /*05d0*/  IADD3.X R3, PT, PT, RZ, R3, RZ, P1, !PT ;  /* 0x00000003ff037210 */ /* 0x000fe20000ffe4ff */
[----:B------:R-:W-:Y:S08]  /*05e0*/  BRA.U UP0, `(.L_x_0) ;  /* 0xfffffff900c87547 */ /* 0x000ff0000b83ffff */
[----:B------:R-:W-:Y:S05]  /*05f0*/  EXIT ;  /* 0x000000000000794d */ /* 0x000fea0003800000 */
.L_x_1:
[----:B------:R-:W-:-:S00]  /*0600*/  BRA `(.L_x_1) ;  /* 0xfffffffc00fc7947 */ /* 0x000fc0000383ffff */
[----:B------:R-:W-:-:S00]  /*0610*/  NOP ;  /* 0x0000000000007918 */ /* 0x000fc00000000000 */
        /* <DEDUP_REMOVED lines=14> */
.L_x_2:


//--------------------- .nv.shared.reserved.0     --------------------------
	.section	.nv.shared.reserved.0,"aw",@nobits
	.weak		__nv_reservedSMEM_offset_0_alias
	.size		__nv_reservedSMEM_offset_0_alias, 0, 64
	.other		__nv_reservedSMEM_offset_0_alias,@"STO_CUDA_RESERVED_SHARED STV_DEFAULT"
__nv_reservedSMEM_offset_0_alias:
	.zero		0
	.zero		64


//--------------------- .nv.constant0._Z3addPiS_S_ --------------------------
	.section	.nv.constant0._Z3addPiS_S_,"a",@progbits
	.sectionflags	@""
	.align	4
.nv.constant0._Z3addPiS_S_:
	.zero		920


//--------------------- SYMBOLS --------------------------

	.type		.nv.reservedSmem.offset0,@object
	.size		.nv.reservedSmem.offset0,0x4
